//
// Generated by NVIDIA NVVM Compiler
//
// Compiler Build ID: CL-36424714
// Cuda compilation tools, release 13.0, V13.0.88
// Based on NVVM 20.0.0
//

.version 9.0
.target sm_100
.address_size 64

	// .globl	_Z15calculateForcesPfS_S_S_
.global .align 4 .b8 precalc_xorwow_matrix[102400];
.global .align 4 .b8 precalc_xorwow_offset_matrix[102400];
.global .align 4 .b8 mrg32k3aM1[2304];
.global .align 4 .b8 mrg32k3aM2[2304];
.global .align 4 .b8 mrg32k3aM1SubSeq[2016];
.global .align 4 .b8 mrg32k3aM2SubSeq[2016];
.global .align 4 .b8 mrg32k3aM1Seq[2304];
.global .align 4 .b8 mrg32k3aM2Seq[2304];
.const .align 8 .b8 __cr_lgamma_table[72];

.visible .entry _Z15calculateForcesPfS_S_S_(
	.param .u64 .ptr .align 1 _Z15calculateForcesPfS_S_S__param_0,
	.param .u64 .ptr .align 1 _Z15calculateForcesPfS_S_S__param_1,
	.param .u64 .ptr .align 1 _Z15calculateForcesPfS_S_S__param_2,
	.param .u64 .ptr .align 1 _Z15calculateForcesPfS_S_S__param_3
)
{
	.reg .pred 	%p<7>;
	.reg .b32 	%r<12>;
	.reg .b32 	%f<28>;
	.reg .b64 	%rd<17>;
	.reg .b64 	%fd<4>;

	ld.param.u64 	%rd3, [_Z15calculateForcesPfS_S_S__param_0];
	ld.param.u64 	%rd4, [_Z15calculateForcesPfS_S_S__param_1];
	ld.param.u64 	%rd5, [_Z15calculateForcesPfS_S_S__param_2];
	ld.param.u64 	%rd6, [_Z15calculateForcesPfS_S_S__param_3];
	mov.u32 	%r3, %ctaid.x;
	mov.u32 	%r4, %ntid.x;
	mov.u32 	%r5, %tid.x;
	mad.lo.s32 	%r1, %r3, %r4, %r5;
	mov.u32 	%r6, %ctaid.y;
	mov.u32 	%r7, %ntid.y;
	mov.u32 	%r8, %tid.y;
	mad.lo.s32 	%r9, %r6, %r7, %r8;
	setp.gt.s32 	%p1, %r1, 9998;
	setp.gt.u32 	%p2, %r9, 9998;
	or.pred  	%p3, %p1, %p2;
	setp.eq.s32 	%p4, %r9, %r1;
	or.pred  	%p5, %p4, %p3;
	@%p5 bra 	$L__BB0_3;
	cvta.to.global.u64 	%rd7, %rd3;
	mul.lo.s32 	%r10, %r9, 7;
	mul.wide.u32 	%rd8, %r10, 4;
	add.s64 	%rd1, %rd7, %rd8;
	ld.global.f32 	%f6, [%rd1+4];
	mul.lo.s32 	%r11, %r1, 7;
	mul.wide.s32 	%rd9, %r11, 4;
	add.s64 	%rd2, %rd7, %rd9;
	ld.global.f32 	%f7, [%rd2+4];
	sub.f32 	%f1, %f6, %f7;
	ld.global.f32 	%f8, [%rd1+8];
	ld.global.f32 	%f9, [%rd2+8];
	sub.f32 	%f2, %f8, %f9;
	ld.global.f32 	%f10, [%rd1+12];
	ld.global.f32 	%f11, [%rd2+12];
	sub.f32 	%f3, %f10, %f11;
	mul.f32 	%f12, %f2, %f2;
	fma.rn.f32 	%f13, %f1, %f1, %f12;
	fma.rn.f32 	%f4, %f3, %f3, %f13;
	sqrt.rn.f32 	%f5, %f4;
	setp.leu.f32 	%p6, %f5, 0f42480000;
	@%p6 bra 	$L__BB0_3;
	ld.global.f32 	%f14, [%rd1];
	mul.f32 	%f15, %f14, 0fC3480000;
	ld.global.f32 	%f16, [%rd2];
	mul.f32 	%f17, %f15, %f16;
	cvt.f64.f32 	%fd1, %f17;
	cvt.f64.f32 	%fd2, %f4;
	div.rn.f64 	%fd3, %fd1, %fd2;
	cvt.rn.f32.f64 	%f18, %fd3;
	div.rn.f32 	%f19, %f1, %f5;
	div.rn.f32 	%f20, %f2, %f5;
	div.rn.f32 	%f21, %f3, %f5;
	cvta.to.global.u64 	%rd10, %rd4;
	mul.wide.s32 	%rd11, %r1, 4;
	add.s64 	%rd12, %rd10, %rd11;
	mul.f32 	%f22, %f19, %f18;
	atom.global.add.f32 	%f23, [%rd12], %f22;
	cvta.to.global.u64 	%rd13, %rd5;
	add.s64 	%rd14, %rd13, %rd11;
	mul.f32 	%f24, %f20, %f18;
	atom.global.add.f32 	%f25, [%rd14], %f24;
	cvta.to.global.u64 	%rd15, %rd6;
	add.s64 	%rd16, %rd15, %rd11;
	mul.f32 	%f26, %f21, %f18;
	atom.global.add.f32 	%f27, [%rd16], %f26;
$L__BB0_3:
	ret;

}


// ===== COMPILED SASS (sm_100) =====

	.target	sm_100

	.elftype	@"ET_EXEC"


//--------------------- .note.nv.tkinfo           --------------------------
	.section	.note.nv.tkinfo,"",@"SHT_NOTE"
	.sectionflags	@"SHF_NOTE_NV_TKINFO"
	.tkinfo
        /*0018*/ 	.word	0x00000002
        /*0030*/ 	.string	""
        /*0030*/ 	.string	"ptxas"
        /*0030*/ 	.string	"Cuda compilation tools, release 13.0, V13.0.88"
        /*0030*/ 	.string	"Build cuda_13.0.r13.0/compiler.36424714_0"
        /*0030*/ 	.string	"-arch sm_100 -m 64 "



//--------------------- .note.nv.cuinfo           --------------------------
	.section	.note.nv.cuinfo,"",@"SHT_NOTE"
	.sectionflags	@"SHF_NOTE_NV_CUINFO"
        /*0018*/ 	.short	0x0002
        /*001a*/ 	.short	0x0064
        /*001c*/ 	.short	0x0082
	.zero		2


//--------------------- .nv.info                  --------------------------
	.section	.nv.info,"",@"SHT_CUDA_INFO"
	.align	4


	//----- nvinfo : EIATTR_REGCOUNT
	.align		4
        /*0000*/ 	.byte	0x04, 0x2f
        /*0002*/ 	.short	(.L_10 - .L_9)
	.align		4
.L_9:
        /*0004*/ 	.word	index@(_Z15calculateForcesPfS_S_S_)
        /*0008*/ 	.word	0x0000001c


	//----- nvinfo : EIATTR_FRAME_SIZE
	.align		4
.L_10:
        /*000c*/ 	.byte	0x04, 0x11
        /*000e*/ 	.short	(.L_12 - .L_11)
	.align		4
.L_11:
        /*0010*/ 	.word	index@($__internal_2_$__cuda_sm3x_div_rn_noftz_f32_slowpath)
        /*0014*/ 	.word	0x00000000


	//----- nvinfo : EIATTR_FRAME_SIZE
	.align		4
.L_12:
        /*0018*/ 	.byte	0x04, 0x11
        /*001a*/ 	.short	(.L_14 - .L_13)
	.align		4
.L_13:
        /*001c*/ 	.word	index@($__internal_1_$__cuda_sm20_sqrt_rn_f32_slowpath)
        /*0020*/ 	.word	0x00000000


	//----- nvinfo : EIATTR_FRAME_SIZE
	.align		4
.L_14:
        /*0024*/ 	.byte	0x04, 0x11
        /*0026*/ 	.short	(.L_16 - .L_15)
	.align		4
.L_15:
        /*0028*/ 	.word	index@($__internal_0_$__cuda_sm20_div_rn_f64_full)
        /*002c*/ 	.word	0x00000000


	//----- nvinfo : EIATTR_FRAME_SIZE
	.align		4
.L_16:
        /*0030*/ 	.byte	0x04, 0x11
        /*0032*/ 	.short	(.L_18 - .L_17)
	.align		4
.L_17:
        /*0034*/ 	.word	index@(_Z15calculateForcesPfS_S_S_)
        /*0038*/ 	.word	0x00000000


	//----- nvinfo : EIATTR_MIN_STACK_SIZE
	.align		4
.L_18:
        /*003c*/ 	.byte	0x04, 0x12
        /*003e*/ 	.short	(.L_20 - .L_19)
	.align		4
.L_19:
        /*0040*/ 	.word	index@(_Z15calculateForcesPfS_S_S_)
        /*0044*/ 	.word	0x00000000
.L_20:


//--------------------- .nv.compat                --------------------------
	.section	.nv.compat,"",@"SHT_CUDA_COMPAT_INFO"
	.align	4
        /*0000*/ 	.byte	0x02, 0x09, 0x00, 0x00, 0x02, 0x02, 0x01, 0x00, 0x02, 0x05, 0x05, 0x00, 0x03, 0x07, 0x01, 0x01
        /*0010*/ 	.byte	0x02, 0x03, 0x00, 0x00, 0x02, 0x06, 0x01, 0x00, 0x04, 0x0b, 0x08, 0x00, 0x01, 0x00, 0x00, 0x00
        /*0020*/ 	.byte	0x00, 0x00, 0x00, 0x00


//--------------------- .nv.info._Z15calculateForcesPfS_S_S_ --------------------------
	.section	.nv.info._Z15calculateForcesPfS_S_S_,"",@"SHT_CUDA_INFO"
	.sectionflags	@""
	.align	4


	//----- nvinfo : EIATTR_CUDA_API_VERSION
	.align		4
        /*0000*/ 	.byte	0x04, 0x37
        /*0002*/ 	.short	(.L_22 - .L_21)
.L_21:
        /*0004*/ 	.word	0x00000082


	//----- nvinfo : EIATTR_KPARAM_INFO
	.align		4
.L_22:
        /*0008*/ 	.byte	0x04, 0x17
        /*000a*/ 	.short	(.L_24 - .L_23)
.L_23:
        /*000c*/ 	.word	0x00000000
        /*0010*/ 	.short	0x0003
        /*0012*/ 	.short	0x0018
        /*0014*/ 	.byte	0x00, 0xf5, 0x21, 0x00


	//----- nvinfo : EIATTR_KPARAM_INFO
	.align		4
.L_24:
        /*0018*/ 	.byte	0x04, 0x17
        /*001a*/ 	.short	(.L_26 - .L_25)
.L_25:
        /*001c*/ 	.word	0x00000000
        /*0020*/ 	.short	0x0002
        /*0022*/ 	.short	0x0010
        /*0024*/ 	.byte	0x00, 0xf5, 0x21, 0x00


	//----- nvinfo : EIATTR_KPARAM_INFO
	.align		4
.L_26:
        /*0028*/ 	.byte	0x04, 0x17
        /*002a*/ 	.short	(.L_28 - .L_27)
.L_27:
        /*002c*/ 	.word	0x00000000
        /*0030*/ 	.short	0x0001
        /*0032*/ 	.short	0x0008
        /*0034*/ 	.byte	0x00, 0xf5, 0x21, 0x00


	//----- nvinfo : EIATTR_KPARAM_INFO
	.align		4
.L_28:
        /*0038*/ 	.byte	0x04, 0x17
        /*003a*/ 	.short	(.L_30 - .L_29)
.L_29:
        /*003c*/ 	.word	0x00000000
        /*0040*/ 	.short	0x0000
        /*0042*/ 	.short	0x0000
        /*0044*/ 	.byte	0x00, 0xf5, 0x21, 0x00


	//----- nvinfo : EIATTR_SPARSE_MMA_MASK
	.align		4
.L_30:
        /*0048*/ 	.byte	0x03, 0x50
        /*004a*/ 	.short	0x0000


	//----- nvinfo : EIATTR_MAXREG_COUNT
	.align		4
        /*004c*/ 	.byte	0x03, 0x1b
        /*004e*/ 	.short	0x00ff


	//----- nvinfo : EIATTR_MERCURY_ISA_VERSION
	.align		4
        /*0050*/ 	.byte	0x03, 0x5f
        /*0052*/ 	.short	0x0101


	//----- nvinfo : EIATTR_VRC_CTA_INIT_COUNT
	.align		4
        /*0054*/ 	.byte	0x02, 0x4a
	.zero		1
	.zero		1


	//----- nvinfo : EIATTR_EXIT_INSTR_OFFSETS
	.align		4
        /*0058*/ 	.byte	0x04, 0x1c
        /*005a*/ 	.short	(.L_32 - .L_31)


	//   ....[0]....
.L_31:
        /*005c*/ 	.word	0x000000c0


	//   ....[1]....
        /*0060*/ 	.word	0x000002d0


	//   ....[2]....
        /*0064*/ 	.word	0x000007f0


	//----- nvinfo : EIATTR_CRS_STACK_SIZE
	.align		4
.L_32:
        /*0068*/ 	.byte	0x04, 0x1e
        /*006a*/ 	.short	(.L_34 - .L_33)
.L_33:
        /*006c*/ 	.word	0x00000000


	//----- nvinfo : EIATTR_CBANK_PARAM_SIZE
	.align		4
.L_34:
        /*0070*/ 	.byte	0x03, 0x19
        /*0072*/ 	.short	0x0020


	//----- nvinfo : EIATTR_PARAM_CBANK
	.align		4
        /*0074*/ 	.byte	0x04, 0x0a
        /*0076*/ 	.short	(.L_36 - .L_35)
	.align		4
.L_35:
        /*0078*/ 	.word	index@(.nv.constant0._Z15calculateForcesPfS_S_S_)
        /*007c*/ 	.short	0x0380
        /*007e*/ 	.short	0x0020


	//----- nvinfo : EIATTR_SW_WAR
	.align		4
.L_36:
        /*0080*/ 	.byte	0x04, 0x36
        /*0082*/ 	.short	(.L_38 - .L_37)
.L_37:
        /*0084*/ 	.word	0x00000008
.L_38:


//--------------------- .nv.callgraph             --------------------------
	.section	.nv.callgraph,"",@"SHT_CUDA_CALLGRAPH"
	.align	4
	.sectionentsize	8
	.align		4
        /*0000*/ 	.word	0x00000000
	.align		4
        /*0004*/ 	.word	0xffffffff
	.align		4
        /*0008*/ 	.word	0x00000000
	.align		4
        /*000c*/ 	.word	0xfffffffe
	.align		4
        /*0010*/ 	.word	0x00000000
	.align		4
        /*0014*/ 	.word	0xfffffffd
	.align		4
        /*0018*/ 	.word	0x00000000
	.align		4
        /*001c*/ 	.word	0xfffffffc


//--------------------- .nv.constant4             --------------------------
	.section	.nv.constant4,"a",@progbits
	.align	8
	.align		8
.nv.constant4:
        /*0000*/ 	.dword	precalc_xorwow_matrix
	.align		8
        /*0008*/ 	.dword	precalc_xorwow_offset_matrix
	.align		8
        /*0010*/ 	.dword	mrg32k3aM1
	.align		8
        /*0018*/ 	.dword	mrg32k3aM2
	.align		8
        /*0020*/ 	.dword	mrg32k3aM1SubSeq
	.align		8
        /*0028*/ 	.dword	mrg32k3aM2SubSeq
	.align		8
        /*0030*/ 	.dword	mrg32k3aM1Seq
	.align		8
        /*0038*/ 	.dword	mrg32k3aM2Seq


//--------------------- .nv.constant3             --------------------------
	.section	.nv.constant3,"a",@progbits
	.align	8
.nv.constant3:
	.type		__cr_lgamma_table,@object
	.size		__cr_lgamma_table,(.L_8 - __cr_lgamma_table)
__cr_lgamma_table:
        /*0000*/ 	.byte	0x00, 0x00, 0x00, 0x00, 0x00, 0x00, 0x00, 0x00, 0x00, 0x00, 0x00, 0x00, 0x00, 0x00, 0x00, 0x00
        /*0010*/ 	.byte	0xef, 0x39, 0xfa, 0xfe, 0x42, 0x2e, 0xe6, 0x3f, 0x02, 0x20, 0x2a, 0xfa, 0x0b, 0xab, 0xfc, 0x3f
        /*0020*/ 	.byte	0xf9, 0x2c, 0x92, 0x7c, 0xa7, 0x6c, 0x09, 0x40, 0xc9, 0x79, 0x44, 0x3c, 0x64, 0x26, 0x13, 0x40
        /*0030*/ 	.byte	0xca, 0x01, 0xcf, 0x3a, 0x27, 0x51, 0x1a, 0x40, 0x30, 0xcc, 0x2d, 0xf3, 0xe1, 0x0c, 0x21, 0x40
        /*0040*/ 	.byte	0x0d, 0xb7, 0xfc, 0x82, 0x8e, 0x35, 0x25, 0x40
.L_8:


//--------------------- .text._Z15calculateForcesPfS_S_S_ --------------------------
	.section	.text._Z15calculateForcesPfS_S_S_,"ax",@progbits
	.align	128
        .global         _Z15calculateForcesPfS_S_S_
        .type           _Z15calculateForcesPfS_S_S_,@function
        .size           _Z15calculateForcesPfS_S_S_,(.L_x_31 - _Z15calculateForcesPfS_S_S_)
        .other          _Z15calculateForcesPfS_S_S_,@"STO_CUDA_ENTRY STV_DEFAULT"
_Z15calculateForcesPfS_S_S_:
.text._Z15calculateForcesPfS_S_S_:
[----:B------:R-:W-:Y:S01]  /*0000*/  LDC R1, c[0x0][0x37c] ;  /* 0x0000df00ff017b82 */ /* 0x000fe20000000800 */
[----:B------:R-:W0:Y:S07]  /*0010*/  S2R R0, SR_TID.Y ;  /* 0x0000000000007919 */ /* 0x000e2e0000002200 */
[----:B------:R-:W1:Y:S01]  /*0020*/  LDC R6, c[0x0][0x360] ;  /* 0x0000d800ff067b82 */ /* 0x000e620000000800 */
[----:B------:R-:W1:Y:S07]  /*0030*/  S2R R5, SR_TID.X ;  /* 0x0000000000057919 */ /* 0x000e6e0000002100 */
[----:B------:R-:W0:Y:S08]  /*0040*/  S2UR UR5, SR_CTAID.Y ;  /* 0x00000000000579c3 */ /* 0x000e300000002600 */
[----:B------:R-:W0:Y:S08]  /*0050*/  LDC R3, c[0x0][0x364] ;  /* 0x0000d900ff037b82 */ /* 0x000e300000000800 */
[----:B------:R-:W1:Y:S01]  /*0060*/  S2UR UR4, SR_CTAID.X ;  /* 0x00000000000479c3 */ /* 0x000e620000002500 */
[----:B0-----:R-:W-:-:S05]  /*0070*/  IMAD R3, R3, UR5, R0 ;  /* 0x0000000503037c24 */ /* 0x001fca000f8e0200 */
[----:B------:R-:W-:Y:S01]  /*0080*/  ISETP.GT.U32.AND P0, PT, R3, 0x270e, PT ;  /* 0x0000270e0300780c */ /* 0x000fe20003f04070 */
[----:B-1----:R-:W-:-:S05]  /*0090*/  IMAD R6, R6, UR4, R5 ;  /* 0x0000000406067c24 */ /* 0x002fca000f8e0205 */
[----:B------:R-:W-:-:S04]  /*00a0*/  ISETP.GT.OR P0, PT, R6, 0x270e, P0 ;  /* 0x0000270e0600780c */ /* 0x000fc80000704670 */
[----:B------:R-:W-:-:S13]  /*00b0*/  ISETP.EQ.OR P0, PT, R3, R6, P0 ;  /* 0x000000060300720c */ /* 0x000fda0000702670 */
[----:B------:R-:W-:Y:S05]  /*00c0*/  @P0 EXIT ;  /* 0x000000000000094d */ /* 0x000fea0003800000 */
[----:B------:R-:W0:Y:S01]  /*00d0*/  LDC.64 R12, c[0x0][0x380] ;  /* 0x0000e000ff0c7b82 */ /* 0x000e220000000a00 */
[----:B------:R-:W1:Y:S01]  /*00e0*/  LDCU.64 UR4, c[0x0][0x358] ;  /* 0x00006b00ff0477ac */ /* 0x000e620008000a00 */
[----:B------:R-:W-:Y:S02]  /*00f0*/  IMAD R9, R3, 0x7, RZ ;  /* 0x0000000703097824 */ /* 0x000fe400078e02ff */
[----:B------:R-:W-:Y:S02]  /*0100*/  IMAD R3, R6, 0x7, RZ ;  /* 0x0000000706037824 */ /* 0x000fe400078e02ff */
[----:B0-----:R-:W-:-:S04]  /*0110*/  IMAD.WIDE.U32 R8, R9, 0x4, R12 ;  /* 0x0000000409087825 */ /* 0x001fc800078e000c */
[----:B------:R-:W-:Y:S01]  /*0120*/  IMAD.WIDE R12, R3, 0x4, R12 ;  /* 0x00000004030c7825 */ /* 0x000fe200078e020c */
[----:B-1----:R-:W2:Y:S04]  /*0130*/  LDG.E R0, desc[UR4][R8.64+0x8] ;  /* 0x0000080408007981 */ /* 0x002ea8000c1e1900 */
[----:B------:R-:W2:Y:S04]  /*0140*/  LDG.E R5, desc[UR4][R12.64+0x8] ;  /* 0x000008040c057981 */ /* 0x000ea8000c1e1900 */
[----:B------:R-:W3:Y:S04]  /*0150*/  LDG.E R3, desc[UR4][R8.64+0x4] ;  /* 0x0000040408037981 */ /* 0x000ee8000c1e1900 */
[----:B------:R-:W3:Y:S04]  /*0160*/  LDG.E R2, desc[UR4][R12.64+0x4] ;  /* 0x000004040c027981 */ /* 0x000ee8000c1e1900 */
[----:B------:R-:W4:Y:S04]  /*0170*/  LDG.E R4, desc[UR4][R8.64+0xc] ;  /* 0x00000c0408047981 */ /* 0x000f28000c1e1900 */
[----:B------:R-:W4:Y:S01]  /*0180*/  LDG.E R7, desc[UR4][R12.64+0xc] ;  /* 0x00000c040c077981 */ /* 0x000f22000c1e1900 */
[----:B------:R-:W-:Y:S01]  /*0190*/  BSSY.RECONVERGENT B0, `(.L_x_0) ;  /* 0x0000012000007945 */ /* 0x000fe20003800200 */
[----:B--2---:R-:W-:-:S04]  /*01a0*/  FADD R0, R0, -R5 ;  /* 0x8000000500007221 */ /* 0x004fc80000000000 */
[----:B------:R-:W-:Y:S01]  /*01b0*/  FMUL R10, R0, R0 ;  /* 0x00000000000a7220 */ /* 0x000fe20000400000 */
[----:B---3--:R-:W-:-:S04]  /*01c0*/  FADD R3, R3, -R2 ;  /* 0x8000000203037221 */ /* 0x008fc80000000000 */
[----:B------:R-:W-:Y:S01]  /*01d0*/  FFMA R5, R3, R3, R10 ;  /* 0x0000000303057223 */ /* 0x000fe2000000000a */
[----:B----4-:R-:W-:-:S04]  /*01e0*/  FADD R2, R4, -R7 ;  /* 0x8000000704027221 */ /* 0x010fc80000000000 */
[----:B------:R-:W-:-:S04]  /*01f0*/  FFMA R24, R2, R2, R5 ;  /* 0x0000000202187223 */ /* 0x000fc80000000005 */
[----:B------:R-:W-:Y:S01]  /*0200*/  VIADD R4, R24, 0xf3000000 ;  /* 0xf300000018047836 */ /* 0x000fe20000000000 */
[----:B------:R0:W1:Y:S04]  /*0210*/  MUFU.RSQ R5, R24 ;  /* 0x0000001800057308 */ /* 0x0000680000001400 */
[----:B------:R-:W-:-:S13]  /*0220*/  ISETP.GT.U32.AND P0, PT, R4, 0x727fffff, PT ;  /* 0x727fffff0400780c */ /* 0x000fda0003f04070 */
[----:B01----:R-:W-:Y:S05]  /*0230*/  @!P0 BRA `(.L_x_1) ;  /* 0x00000000000c8947 */ /* 0x003fea0003800000 */
[----:B------:R-:W-:-:S07]  /*0240*/  MOV R15, 0x260 ;  /* 0x00000260000f7802 */ /* 0x000fce0000000f00 */
[----:B------:R-:W-:Y:S05]  /*0250*/  CALL.REL.NOINC `($__internal_1_$__cuda_sm20_sqrt_rn_f32_slowpath) ;  /* 0x0000000800e07944 */ /* 0x000fea0003c00000 */
[----:B------:R-:W-:Y:S05]  /*0260*/  BRA `(.L_x_2) ;  /* 0x0000000000107947 */ /* 0x000fea0003800000 */
.L_x_1:
[----:B------:R-:W-:Y:S01]  /*0270*/  FMUL.FTZ R7, R24, R5 ;  /* 0x0000000518077220 */ /* 0x000fe20000410000 */
[----:B------:R-:W-:-:S03]  /*0280*/  FMUL.FTZ R5, R5, 0.5 ;  /* 0x3f00000005057820 */ /* 0x000fc60000410000 */
[----:B------:R-:W-:-:S04]  /*0290*/  FFMA R4, -R7, R7, R24 ;  /* 0x0000000707047223 */ /* 0x000fc80000000118 */
[----:B------:R-:W-:-:S07]  /*02a0*/  FFMA R7, R4, R5, R7 ;  /* 0x0000000504077223 */ /* 0x000fce0000000007 */
.L_x_2:
[----:B------:R-:W-:Y:S05]  /*02b0*/  BSYNC.RECONVERGENT B0 ;  /* 0x0000000000007941 */ /* 0x000fea0003800200 */
.L_x_0:
[----:B------:R-:W-:-:S13]  /*02c0*/  FSETP.GT.AND P0, PT, R7, 50, PT ;  /* 0x424800000700780b */ /* 0x000fda0003f04000 */
[----:B------:R-:W-:Y:S05]  /*02d0*/  @!P0 EXIT ;  /* 0x000000000000894d */ /* 0x000fea0003800000 */
[----:B------:R-:W2:Y:S04]  /*02e0*/  LDG.E R8, desc[UR4][R8.64] ;  /* 0x0000000408087981 */ /* 0x000ea8000c1e1900 */
[----:B------:R-:W3:Y:S01]  /*02f0*/  LDG.E R13, desc[UR4][R12.64] ;  /* 0x000000040c0d7981 */ /* 0x000ee2000c1e1900 */
[----:B------:R-:W0:Y:S01]  /*0300*/  F2F.F64.F32 R24, R24 ;  /* 0x0000001800187310 */ /* 0x000e220000201800 */
[----:B------:R-:W-:Y:S01]  /*0310*/  IMAD.MOV.U32 R4, RZ, RZ, 0x1 ;  /* 0x00000001ff047424 */ /* 0x000fe200078e00ff */
[----:B------:R-:W-:Y:S06]  /*0320*/  BSSY.RECONVERGENT B0, `(.L_x_3) ;  /* 0x0000013000007945 */ /* 0x000fec0003800200 */
[----:B0-----:R-:W0:Y:S02]  /*0330*/  MUFU.RCP64H R5, R25 ;  /* 0x0000001900057308 */ /* 0x001e240000001800 */
[----:B0-----:R-:W-:-:S08]  /*0340*/  DFMA R10, -R24, R4, 1 ;  /* 0x3ff00000180a742b */ /* 0x001fd00000000104 */
[----:B------:R-:W-:-:S08]  /*0350*/  DFMA R10, R10, R10, R10 ;  /* 0x0000000a0a0a722b */ /* 0x000fd0000000000a */
[----:B------:R-:W-:-:S08]  /*0360*/  DFMA R4, R4, R10, R4 ;  /* 0x0000000a0404722b */ /* 0x000fd00000000004 */
[----:B------:R-:W-:-:S08]  /*0370*/  DFMA R14, -R24, R4, 1 ;  /* 0x3ff00000180e742b */ /* 0x000fd00000000104 */
[----:B------:R-:W-:Y:S01]  /*0380*/  DFMA R4, R4, R14, R4 ;  /* 0x0000000e0404722b */ /* 0x000fe20000000004 */
[----:B--2---:R-:W-:-:S04]  /*0390*/  FMUL R10, R8, -200 ;  /* 0xc3480000080a7820 */ /* 0x004fc80000400000 */
[----:B---3--:R-:W-:-:S06]  /*03a0*/  FMUL R10, R10, R13 ;  /* 0x0000000d0a0a7220 */ /* 0x008fcc0000400000 */
[----:B------:R-:W0:Y:S02]  /*03b0*/  F2F.F64.F32 R10, R10 ;  /* 0x0000000a000a7310 */ /* 0x000e240000201800 */
[----:B0-----:R-:W-:Y:S01]  /*03c0*/  DMUL R8, R10, R4 ;  /* 0x000000040a087228 */ /* 0x001fe20000000000 */
[----:B------:R-:W-:-:S07]  /*03d0*/  FSETP.GEU.AND P1, PT, |R11|, 6.5827683646048100446e-37, PT ;  /* 0x036000000b00780b */ /* 0x000fce0003f2e200 */
[----:B------:R-:W-:-:S08]  /*03e0*/  DFMA R12, -R24, R8, R10 ;  /* 0x00000008180c722b */ /* 0x000fd0000000010a */
[----:B------:R-:W-:-:S10]  /*03f0*/  DFMA R4, R4, R12, R8 ;  /* 0x0000000c0404722b */ /* 0x000fd40000000008 */
[----:B------:R-:W-:-:S05]  /*0400*/  FFMA R8, RZ, R25, R5 ;  /* 0x00000019ff087223 */ /* 0x000fca0000000005 */
[----:B------:R-:W-:-:S13]  /*0410*/  FSETP.GT.AND P0, PT, |R8|, 1.469367938527859385e-39, PT ;  /* 0x001000000800780b */ /* 0x000fda0003f04200 */
[----:B------:R-:W-:Y:S05]  /*0420*/  @P0 BRA P1, `(.L_x_4) ;  /* 0x0000000000080947 */ /* 0x000fea0000800000 */
[----:B------:R-:W-:-:S07]  /*0430*/  MOV R22, 0x450 ;  /* 0x0000045000167802 */ /* 0x000fce0000000f00 */
[----:B------:R-:W-:Y:S05]  /*0440*/  CALL.REL.NOINC `($__internal_0_$__cuda_sm20_div_rn_f64_full) ;  /* 0x0000000000ec7944 */ /* 0x000fea0003c00000 */
.L_x_4:
[----:B------:R-:W-:Y:S05]  /*0450*/  BSYNC.RECONVERGENT B0 ;  /* 0x0000000000007941 */ /* 0x000fea0003800200 */
.L_x_3:
[----:B------:R-:W0:Y:S01]  /*0460*/  MUFU.RCP R8, R7 ;  /* 0x0000000700087308 */ /* 0x000e220000001000 */
[----:B------:R-:W-:Y:S07]  /*0470*/  BSSY.RECONVERGENT B0, `(.L_x_5) ;  /* 0x000000d000007945 */ /* 0x000fee0003800200 */
[----:B------:R-:W1:Y:S08]  /*0480*/  FCHK P0, R3, R7 ;  /* 0x0000000703007302 */ /* 0x000e700000000000 */
[----:B------:R2:W3:Y:S01]  /*0490*/  F2F.F32.F64 R5, R4 ;  /* 0x0000000400057310 */ /* 0x0004e20000301000 */
[----:B0-----:R-:W-:-:S04]  /*04a0*/  FFMA R9, R8, -R7, 1 ;  /* 0x3f80000008097423 */ /* 0x001fc80000000807 */
[----:B------:R-:W-:-:S04]  /*04b0*/  FFMA R8, R8, R9, R8 ;  /* 0x0000000908087223 */ /* 0x000fc80000000008 */
[----:B------:R-:W-:-:S04]  /*04c0*/  FFMA R10, R3, R8, RZ ;  /* 0x00000008030a7223 */ /* 0x000fc800000000ff */
[----:B------:R-:W-:-:S04]  /*04d0*/  FFMA R9, R10, -R7, R3 ;  /* 0x800000070a097223 */ /* 0x000fc80000000003 */
[----:B------:R-:W-:Y:S01]  /*04e0*/  FFMA R8, R8, R9, R10 ;  /* 0x0000000908087223 */ /* 0x000fe2000000000a */
[----:B-123--:R-:W-:Y:S06]  /*04f0*/  @!P0 BRA `(.L_x_6) ;  /* 0x0000000000108947 */ /* 0x00efec0003800000 */
[----:B------:R-:W-:Y:S01]  /*0500*/  IMAD.MOV.U32 R4, RZ, RZ, R7 ;  /* 0x000000ffff047224 */ /* 0x000fe200078e0007 */
[----:B------:R-:W-:-:S07]  /*0510*/  MOV R12, 0x530 ;  /* 0x00000530000c7802 */ /* 0x000fce0000000f00 */
[----:B------:R-:W-:Y:S05]  /*0520*/  CALL.REL.NOINC `($__internal_2_$__cuda_sm3x_div_rn_noftz_f32_slowpath) ;  /* 0x00000008008c7944 */ /* 0x000fea0003c00000 */
[----:B------:R-:W-:-:S07]  /*0530*/  IMAD.MOV.U32 R8, RZ, RZ, R3 ;  /* 0x000000ffff087224 */ /* 0x000fce00078e0003 */
.L_x_6:
[----:B------:R-:W-:Y:S05]  /*0540*/  BSYNC.RECONVERGENT B0 ;  /* 0x0000000000007941 */ /* 0x000fea0003800200 */
.L_x_5:
[----:B------:R-:W0:Y:S01]  /*0550*/  MUFU.RCP R4, R7 ;  /* 0x0000000700047308 */ /* 0x000e220000001000 */
[----:B------:R-:W-:Y:S07]  /*0560*/  BSSY.RECONVERGENT B0, `(.L_x_7) ;  /* 0x000000d000007945 */ /* 0x000fee0003800200 */
[----:B------:R-:W1:Y:S01]  /*0570*/  FCHK P0, R0, R7 ;  /* 0x0000000700007302 */ /* 0x000e620000000000 */
[----:B0-----:R-:W-:-:S04]  /*0580*/  FFMA R3, R4, -R7, 1 ;  /* 0x3f80000004037423 */ /* 0x001fc80000000807 */
[----:B------:R-:W-:-:S04]  /*0590*/  FFMA R4, R4, R3, R4 ;  /* 0x0000000304047223 */ /* 0x000fc80000000004 */
[----:B------:R-:W-:-:S04]  /*05a0*/  FFMA R3, R0, R4, RZ ;  /* 0x0000000400037223 */ /* 0x000fc800000000ff */
[----:B------:R-:W-:-:S04]  /*05b0*/  FFMA R10, R3, -R7, R0 ;  /* 0x80000007030a7223 */ /* 0x000fc80000000000 */
[----:B------:R-:W-:Y:S01]  /*05c0*/  FFMA R10, R4, R10, R3 ;  /* 0x0000000a040a7223 */ /* 0x000fe20000000003 */
[----:B-1----:R-:W-:Y:S06]  /*05d0*/  @!P0 BRA `(.L_x_8) ;  /* 0x0000000000148947 */ /* 0x002fec0003800000 */
[----:B------:R-:W-:Y:S01]  /*05e0*/  IMAD.MOV.U32 R3, RZ, RZ, R0 ;  /* 0x000000ffff037224 */ /* 0x000fe200078e0000 */
[----:B------:R-:W-:Y:S02]  /*05f0*/  MOV R4, R7 ;  /* 0x0000000700047202 */ /* 0x000fe40000000f00 */
[----:B------:R-:W-:-:S07]  /*0600*/  MOV R12, 0x620 ;  /* 0x00000620000c7802 */ /* 0x000fce0000000f00 */
[----:B------:R-:W-:Y:S05]  /*0610*/  CALL.REL.NOINC `($__internal_2_$__cuda_sm3x_div_rn_noftz_f32_slowpath) ;  /* 0x0000000800507944 */ /* 0x000fea0003c00000 */
[----:B------:R-:W-:-:S07]  /*0620*/  IMAD.MOV.U32 R10, RZ, RZ, R3 ;  /* 0x000000ffff0a7224 */ /* 0x000fce00078e0003 */
.L_x_8:
[----:B------:R-:W-:Y:S05]  /*0630*/  BSYNC.RECONVERGENT B0 ;  /* 0x0000000000007941 */ /* 0x000fea0003800200 */
.L_x_7:
        /* <DEDUP_REMOVED lines=10> */
[----:B------:R-:W-:Y:S01]  /*06e0*/  MOV R12, 0x710 ;  /* 0x00000710000c7802 */ /* 0x000fe20000000f00 */
[----:B------:R-:W-:-:S07]  /*06f0*/  IMAD.MOV.U32 R4, RZ, RZ, R7 ;  /* 0x000000ffff047224 */ /* 0x000fce00078e0007 */
[----:B------:R-:W-:Y:S05]  /*0700*/  CALL.REL.NOINC `($__internal_2_$__cuda_sm3x_div_rn_noftz_f32_slowpath) ;  /* 0x0000000800147944 */ /* 0x000fea0003c00000 */
[----:B------:R-:W-:-:S07]  /*0710*/  IMAD.MOV.U32 R0, RZ, RZ, R3 ;  /* 0x000000ffff007224 */ /* 0x000fce00078e0003 */
.L_x_10:
[----:B------:R-:W-:Y:S05]  /*0720*/  BSYNC.RECONVERGENT B0 ;  /* 0x0000000000007941 */ /* 0x000fea0003800200 */
.L_x_9:
[----:B------:R-:W0:Y:S01]  /*0730*/  LDC.64 R2, c[0x0][0x388] ;  /* 0x0000e200ff027b82 */ /* 0x000e220000000a00 */
[C---:B------:R-:W-:Y:S01]  /*0740*/  FMUL R9, R5.reuse, R8 ;  /* 0x0000000805097220 */ /* 0x040fe20000400000 */
[C---:B------:R-:W-:Y:S01]  /*0750*/  FMUL R11, R5.reuse, R10 ;  /* 0x0000000a050b7220 */ /* 0x040fe20000400000 */
[----:B------:R-:W-:-:S05]  /*0760*/  FMUL R17, R5, R0 ;  /* 0x0000000005117220 */ /* 0x000fca0000400000 */
[----:B------:R-:W1:Y:S08]  /*0770*/  LDC.64 R12, c[0x0][0x390] ;  /* 0x0000e400ff0c7b82 */ /* 0x000e700000000a00 */
[----:B------:R-:W2:Y:S01]  /*0780*/  LDC.64 R14, c[0x0][0x398] ;  /* 0x0000e600ff0e7b82 */ /* 0x000ea20000000a00 */
[----:B0-----:R-:W-:-:S05]  /*0790*/  IMAD.WIDE R2, R6, 0x4, R2 ;  /* 0x0000000406027825 */ /* 0x001fca00078e0202 */
[----:B------:R-:W-:Y:S01]  /*07a0*/  REDG.E.ADD.F32.FTZ.RN.STRONG.GPU desc[UR4][R2.64], R9 ;  /* 0x00000009020079a6 */ /* 0x000fe2000c12f304 */
[----:B-1----:R-:W-:-:S05]  /*07b0*/  IMAD.WIDE R4, R6, 0x4, R12 ;  /* 0x0000000406047825 */ /* 0x002fca00078e020c */
[----:B------:R-:W-:Y:S01]  /*07c0*/  REDG.E.ADD.F32.FTZ.RN.STRONG.GPU desc[UR4][R4.64], R11 ;  /* 0x0000000b040079a6 */ /* 0x000fe2000c12f304 */
[----:B--2---:R-:W-:-:S05]  /*07d0*/  IMAD.WIDE R6, R6, 0x4, R14 ;  /* 0x0000000406067825 */ /* 0x004fca00078e020e */
[----:B------:R-:W-:Y:S01]  /*07e0*/  REDG.E.ADD.F32.FTZ.RN.STRONG.GPU desc[UR4][R6.64], R17 ;  /* 0x00000011060079a6 */ /* 0x000fe2000c12f304 */
[----:B------:R-:W-:Y:S05]  /*07f0*/  EXIT ;  /* 0x000000000000794d */ /* 0x000fea0003800000 */
        .weak           $__internal_0_$__cuda_sm20_div_rn_f64_full
        .type           $__internal_0_$__cuda_sm20_div_rn_f64_full,@function
        .size           $__internal_0_$__cuda_sm20_div_rn_f64_full,($__internal_1_$__cuda_sm20_sqrt_rn_f32_slowpath - $__internal_0_$__cuda_sm20_div_rn_f64_full)
$__internal_0_$__cuda_sm20_div_rn_f64_full:
[C---:B------:R-:W-:Y:S01]  /*0800*/  FSETP.GEU.AND P0, PT, |R25|.reuse, 1.469367938527859385e-39, PT ;  /* 0x001000001900780b */ /* 0x040fe20003f0e200 */
[----:B------:R-:W-:Y:S01]  /*0810*/  IMAD.MOV.U32 R9, RZ, RZ, R25 ;  /* 0x000000ffff097224 */ /* 0x000fe200078e0019 */
[----:B------:R-:W-:Y:S01]  /*0820*/  LOP3.LUT R4, R25, 0x800fffff, RZ, 0xc0, !PT ;  /* 0x800fffff19047812 */ /* 0x000fe200078ec0ff */
[----:B------:R-:W-:Y:S01]  /*0830*/  IMAD.MOV.U32 R14, RZ, RZ, 0x1 ;  /* 0x00000001ff0e7424 */ /* 0x000fe200078e00ff */
[----:B------:R-:W-:Y:S01]  /*0840*/  MOV R8, R24 ;  /* 0x0000001800087202 */ /* 0x000fe20000000f00 */
[----:B------:R-:W-:Y:S01]  /*0850*/  IMAD.MOV.U32 R20, RZ, RZ, 0x1ca00000 ;  /* 0x1ca00000ff147424 */ /* 0x000fe200078e00ff */
[----:B------:R-:W-:Y:S01]  /*0860*/  LOP3.LUT R5, R4, 0x3ff00000, RZ, 0xfc, !PT ;  /* 0x3ff0000004057812 */ /* 0x000fe200078efcff */
[----:B------:R-:W-:Y:S01]  /*0870*/  IMAD.MOV.U32 R4, RZ, RZ, R24 ;  /* 0x000000ffff047224 */ /* 0x000fe200078e0018 */
[C---:B------:R-:W-:Y:S01]  /*0880*/  FSETP.GEU.AND P2, PT, |R11|.reuse, 1.469367938527859385e-39, PT ;  /* 0x001000000b00780b */ /* 0x040fe20003f4e200 */
[----:B------:R-:W-:Y:S01]  /*0890*/  BSSY.RECONVERGENT B1, `(.L_x_11) ;  /* 0x0000050000017945 */ /* 0x000fe20003800200 */
[----:B------:R-:W-:-:S02]  /*08a0*/  LOP3.LUT R21, R11, 0x7ff00000, RZ, 0xc0, !PT ;  /* 0x7ff000000b157812 */ /* 0x000fc400078ec0ff */
[----:B------:R-:W-:Y:S01]  /*08b0*/  LOP3.LUT R24, R25, 0x7ff00000, RZ, 0xc0, !PT ;  /* 0x7ff0000019187812 */ /* 0x000fe200078ec0ff */
[----:B------:R-:W-:Y:S02]  /*08c0*/  @!P0 DMUL R4, R8, 8.98846567431157953865e+307 ;  /* 0x7fe0000008048828 */ /* 0x000fe40000000000 */
[----:B------:R-:W-:Y:S01]  /*08d0*/  IMAD.MOV.U32 R23, RZ, RZ, R21 ;  /* 0x000000ffff177224 */ /* 0x000fe200078e0015 */
[----:B------:R-:W-:-:S03]  /*08e0*/  ISETP.GE.U32.AND P1, PT, R21, R24, PT ;  /* 0x000000181500720c */ /* 0x000fc60003f26070 */
[----:B------:R-:W0:Y:S02]  /*08f0*/  MUFU.RCP64H R15, R5 ;  /* 0x00000005000f7308 */ /* 0x000e240000001800 */
[----:B------:R-:W-:Y:S02]  /*0900*/  @!P2 LOP3.LUT R16, R9, 0x7ff00000, RZ, 0xc0, !PT ;  /* 0x7ff000000910a812 */ /* 0x000fe400078ec0ff */
[----:B------:R-:W-:Y:S02]  /*0910*/  @!P0 LOP3.LUT R24, R5, 0x7ff00000, RZ, 0xc0, !PT ;  /* 0x7ff0000005188812 */ /* 0x000fe400078ec0ff */
[----:B------:R-:W-:-:S04]  /*0920*/  @!P2 ISETP.GE.U32.AND P3, PT, R21, R16, PT ;  /* 0x000000101500a20c */ /* 0x000fc80003f66070 */
[----:B------:R-:W-:-:S04]  /*0930*/  @!P2 SEL R17, R20, 0x63400000, !P3 ;  /* 0x634000001411a807 */ /* 0x000fc80005800000 */
[----:B------:R-:W-:Y:S01]  /*0940*/  @!P2 LOP3.LUT R18, R17, 0x80000000, R11, 0xf8, !PT ;  /* 0x800000001112a812 */ /* 0x000fe200078ef80b */
[----:B0-----:R-:W-:-:S03]  /*0950*/  DFMA R12, R14, -R4, 1 ;  /* 0x3ff000000e0c742b */ /* 0x001fc60000000804 */
[----:B------:R-:W-:Y:S01]  /*0960*/  @!P2 LOP3.LUT R19, R18, 0x100000, RZ, 0xfc, !PT ;  /* 0x001000001213a812 */ /* 0x000fe200078efcff */
[----:B------:R-:W-:-:S04]  /*0970*/  @!P2 IMAD.MOV.U32 R18, RZ, RZ, RZ ;  /* 0x000000ffff12a224 */ /* 0x000fc800078e00ff */
[----:B------:R-:W-:-:S08]  /*0980*/  DFMA R12, R12, R12, R12 ;  /* 0x0000000c0c0c722b */ /* 0x000fd0000000000c */
[----:B------:R-:W-:Y:S01]  /*0990*/  DFMA R14, R14, R12, R14 ;  /* 0x0000000c0e0e722b */ /* 0x000fe2000000000e */
[----:B------:R-:W-:Y:S02]  /*09a0*/  SEL R13, R20, 0x63400000, !P1 ;  /* 0x63400000140d7807 */ /* 0x000fe40004800000 */
[----:B------:R-:W-:Y:S02]  /*09b0*/  MOV R12, R10 ;  /* 0x0000000a000c7202 */ /* 0x000fe40000000f00 */
[----:B------:R-:W-:-:S03]  /*09c0*/  LOP3.LUT R13, R13, 0x800fffff, R11, 0xf8, !PT ;  /* 0x800fffff0d0d7812 */ /* 0x000fc600078ef80b */
[----:B------:R-:W-:-:S03]  /*09d0*/  DFMA R16, R14, -R4, 1 ;  /* 0x3ff000000e10742b */ /* 0x000fc60000000804 */
[----:B------:R-:W-:-:S05]  /*09e0*/  @!P2 DFMA R12, R12, 2, -R18 ;  /* 0x400000000c0ca82b */ /* 0x000fca0000000812 */
[----:B------:R-:W-:-:S05]  /*09f0*/  DFMA R16, R14, R16, R14 ;  /* 0x000000100e10722b */ /* 0x000fca000000000e */
[----:B------:R-:W-:-:S03]  /*0a00*/  @!P2 LOP3.LUT R23, R13, 0x7ff00000, RZ, 0xc0, !PT ;  /* 0x7ff000000d17a812 */ /* 0x000fc600078ec0ff */
[----:B------:R-:W-:Y:S02]  /*0a10*/  DMUL R14, R16, R12 ;  /* 0x0000000c100e7228 */ /* 0x000fe40000000000 */
[----:B------:R-:W-:-:S05]  /*0a20*/  VIADD R25, R23, 0xffffffff ;  /* 0xffffffff17197836 */ /* 0x000fca0000000000 */
[----:B------:R-:W-:Y:S01]  /*0a30*/  ISETP.GT.U32.AND P0, PT, R25, 0x7feffffe, PT ;  /* 0x7feffffe1900780c */ /* 0x000fe20003f04070 */
[----:B------:R-:W-:Y:S01]  /*0a40*/  VIADD R25, R24, 0xffffffff ;  /* 0xffffffff18197836 */ /* 0x000fe20000000000 */
[----:B------:R-:W-:-:S04]  /*0a50*/  DFMA R18, R14, -R4, R12 ;  /* 0x800000040e12722b */ /* 0x000fc8000000000c */
[----:B------:R-:W-:-:S04]  /*0a60*/  ISETP.GT.U32.OR P0, PT, R25, 0x7feffffe, P0 ;  /* 0x7feffffe1900780c */ /* 0x000fc80000704470 */
[----:B------:R-:W-:-:S09]  /*0a70*/  DFMA R18, R16, R18, R14 ;  /* 0x000000121012722b */ /* 0x000fd2000000000e */
[----:B------:R-:W-:Y:S05]  /*0a80*/  @P0 BRA `(.L_x_12) ;  /* 0x00000000006c0947 */ /* 0x000fea0003800000 */
[----:B------:R-:W-:-:S04]  /*0a90*/  LOP3.LUT R14, R9, 0x7ff00000, RZ, 0xc0, !PT ;  /* 0x7ff00000090e7812 */ /* 0x000fc800078ec0ff */
[CC--:B------:R-:W-:Y:S02]  /*0aa0*/  VIADDMNMX R10, R21.reuse, -R14.reuse, 0xb9600000, !PT ;  /* 0xb9600000150a7446 */ /* 0x0c0fe4000780090e */
[----:B------:R-:W-:Y:S02]  /*0ab0*/  ISETP.GE.U32.AND P0, PT, R21, R14, PT ;  /* 0x0000000e1500720c */ /* 0x000fe40003f06070 */
[----:B------:R-:W-:Y:S02]  /*0ac0*/  VIMNMX R10, PT, PT, R10, 0x46a00000, PT ;  /* 0x46a000000a0a7848 */ /* 0x000fe40003fe0100 */
[----:B------:R-:W-:-:S04]  /*0ad0*/  SEL R11, R20, 0x63400000, !P0 ;  /* 0x63400000140b7807 */ /* 0x000fc80004000000 */
[----:B------:R-:W-:Y:S01]  /*0ae0*/  IADD3 R16, PT, PT, -R11, R10, RZ ;  /* 0x0000000a0b107210 */ /* 0x000fe20007ffe1ff */
[----:B------:R-:W-:-:S04]  /*0af0*/  IMAD.MOV.U32 R10, RZ, RZ, RZ ;  /* 0x000000ffff0a7224 */ /* 0x000fc800078e00ff */
[----:B------:R-:W-:-:S06]  /*0b00*/  VIADD R11, R16, 0x7fe00000 ;  /* 0x7fe00000100b7836 */ /* 0x000fcc0000000000 */
[----:B------:R-:W-:-:S10]  /*0b10*/  DMUL R14, R18, R10 ;  /* 0x0000000a120e7228 */ /* 0x000fd40000000000 */
[----:B------:R-:W-:-:S13]  /*0b20*/  FSETP.GTU.AND P0, PT, |R15|, 1.469367938527859385e-39, PT ;  /* 0x001000000f00780b */ /* 0x000fda0003f0c200 */
[----:B------:R-:W-:Y:S05]  /*0b30*/  @P0 BRA `(.L_x_13) ;  /* 0x0000000000940947 */ /* 0x000fea0003800000 */
[----:B------:R-:W-:Y:S01]  /*0b40*/  DFMA R4, R18, -R4, R12 ;  /* 0x800000041204722b */ /* 0x000fe2000000000c */
[----:B------:R-:W-:-:S09]  /*0b50*/  IMAD.MOV.U32 R10, RZ, RZ, RZ ;  /* 0x000000ffff0a7224 */ /* 0x000fd200078e00ff */
[C---:B------:R-:W-:Y:S02]  /*0b60*/  FSETP.NEU.AND P0, PT, R5.reuse, RZ, PT ;  /* 0x000000ff0500720b */ /* 0x040fe40003f0d000 */
[----:B------:R-:W-:-:S04]  /*0b70*/  LOP3.LUT R9, R5, 0x80000000, R9, 0x48, !PT ;  /* 0x8000000005097812 */ /* 0x000fc800078e4809 */
[----:B------:R-:W-:-:S07]  /*0b80*/  LOP3.LUT R11, R9, R11, RZ, 0xfc, !PT ;  /* 0x0000000b090b7212 */ /* 0x000fce00078efcff */
[----:B------:R-:W-:Y:S05]  /*0b90*/  @!P0 BRA `(.L_x_13) ;  /* 0x00000000007c8947 */ /* 0x000fea0003800000 */
[----:B------:R-:W-:Y:S01]  /*0ba0*/  IMAD.MOV R5, RZ, RZ, -R16 ;  /* 0x000000ffff057224 */ /* 0x000fe200078e0a10 */
[----:B------:R-:W-:Y:S01]  /*0bb0*/  MOV R4, RZ ;  /* 0x000000ff00047202 */ /* 0x000fe20000000f00 */
[----:B------:R-:W-:-:S05]  /*0bc0*/  DMUL.RP R10, R18, R10 ;  /* 0x0000000a120a7228 */ /* 0x000fca0000008000 */
[----:B------:R-:W-:-:S05]  /*0bd0*/  DFMA R4, R14, -R4, R18 ;  /* 0x800000040e04722b */ /* 0x000fca0000000012 */
[----:B------:R-:W-:Y:S02]  /*0be0*/  LOP3.LUT R9, R11, R9, RZ, 0x3c, !PT ;  /* 0x000000090b097212 */ /* 0x000fe400078e3cff */
[----:B------:R-:W-:-:S04]  /*0bf0*/  IADD3 R4, PT, PT, -R16, -0x43300000, RZ ;  /* 0xbcd0000010047810 */ /* 0x000fc80007ffe1ff */
[----:B------:R-:W-:-:S04]  /*0c00*/  FSETP.NEU.AND P0, PT, |R5|, R4, PT ;  /* 0x000000040500720b */ /* 0x000fc80003f0d200 */
[----:B------:R-:W-:Y:S02]  /*0c10*/  FSEL R14, R10, R14, !P0 ;  /* 0x0000000e0a0e7208 */ /* 0x000fe40004000000 */
[----:B------:R-:W-:Y:S01]  /*0c20*/  FSEL R15, R9, R15, !P0 ;  /* 0x0000000f090f7208 */ /* 0x000fe20004000000 */
[----:B------:R-:W-:Y:S06]  /*0c30*/  BRA `(.L_x_13) ;  /* 0x0000000000547947 */ /* 0x000fec0003800000 */
.L_x_12:
[----:B------:R-:W-:-:S14]  /*0c40*/  DSETP.NAN.AND P0, PT, R10, R10, PT ;  /* 0x0000000a0a00722a */ /* 0x000fdc0003f08000 */
[----:B------:R-:W-:Y:S05]  /*0c50*/  @P0 BRA `(.L_x_14) ;  /* 0x0000000000440947 */ /* 0x000fea0003800000 */
[----:B------:R-:W-:-:S14]  /*0c60*/  DSETP.NAN.AND P0, PT, R8, R8, PT ;  /* 0x000000080800722a */ /* 0x000fdc0003f08000 */
[----:B------:R-:W-:Y:S05]  /*0c70*/  @P0 BRA `(.L_x_15) ;  /* 0x0000000000300947 */ /* 0x000fea0003800000 */
[----:B------:R-:W-:Y:S01]  /*0c80*/  ISETP.NE.AND P0, PT, R23, R24, PT ;  /* 0x000000181700720c */ /* 0x000fe20003f05270 */
[----:B------:R-:W-:Y:S02]  /*0c90*/  IMAD.MOV.U32 R14, RZ, RZ, 0x0 ;  /* 0x00000000ff0e7424 */ /* 0x000fe400078e00ff */
[----:B------:R-:W-:-:S10]  /*0ca0*/  IMAD.MOV.U32 R15, RZ, RZ, -0x80000 ;  /* 0xfff80000ff0f7424 */ /* 0x000fd400078e00ff */
[----:B------:R-:W-:Y:S05]  /*0cb0*/  @!P0 BRA `(.L_x_13) ;  /* 0x0000000000348947 */ /* 0x000fea0003800000 */
[----:B------:R-:W-:Y:S02]  /*0cc0*/  ISETP.NE.AND P0, PT, R23, 0x7ff00000, PT ;  /* 0x7ff000001700780c */ /* 0x000fe40003f05270 */
[----:B------:R-:W-:Y:S02]  /*0cd0*/  LOP3.LUT R15, R11, 0x80000000, R9, 0x48, !PT ;  /* 0x800000000b0f7812 */ /* 0x000fe400078e4809 */
[----:B------:R-:W-:-:S13]  /*0ce0*/  ISETP.EQ.OR P0, PT, R24, RZ, !P0 ;  /* 0x000000ff1800720c */ /* 0x000fda0004702670 */
[----:B------:R-:W-:Y:S01]  /*0cf0*/  @P0 LOP3.LUT R4, R15, 0x7ff00000, RZ, 0xfc, !PT ;  /* 0x7ff000000f040812 */ /* 0x000fe200078efcff */
[----:B------:R-:W-:Y:S02]  /*0d00*/  @!P0 IMAD.MOV.U32 R14, RZ, RZ, RZ ;  /* 0x000000ffff0e8224 */ /* 0x000fe400078e00ff */
[----:B------:R-:W-:Y:S01]  /*0d10*/  @P0 IMAD.MOV.U32 R14, RZ, RZ, RZ ;  /* 0x000000ffff0e0224 */ /* 0x000fe200078e00ff */
[----:B------:R-:W-:Y:S01]  /*0d20*/  @P0 MOV R15, R4 ;  /* 0x00000004000f0202 */ /* 0x000fe20000000f00 */
[----:B------:R-:W-:Y:S06]  /*0d30*/  BRA `(.L_x_13) ;  /* 0x0000000000147947 */ /* 0x000fec0003800000 */
.L_x_15:
[----:B------:R-:W-:Y:S01]  /*0d40*/  LOP3.LUT R15, R9, 0x80000, RZ, 0xfc, !PT ;  /* 0x00080000090f7812 */ /* 0x000fe200078efcff */
[----:B------:R-:W-:Y:S01]  /*0d50*/  IMAD.MOV.U32 R14, RZ, RZ, R8 ;  /* 0x000000ffff0e7224 */ /* 0x000fe200078e0008 */
[----:B------:R-:W-:Y:S06]  /*0d60*/  BRA `(.L_x_13) ;  /* 0x0000000000087947 */ /* 0x000fec0003800000 */
.L_x_14:
[----:B------:R-:W-:Y:S01]  /*0d70*/  LOP3.LUT R15, R11, 0x80000, RZ, 0xfc, !PT ;  /* 0x000800000b0f7812 */ /* 0x000fe200078efcff */
[----:B------:R-:W-:-:S07]  /*0d80*/  IMAD.MOV.U32 R14, RZ, RZ, R10 ;  /* 0x000000ffff0e7224 */ /* 0x000fce00078e000a */
.L_x_13:
[----:B------:R-:W-:Y:S05]  /*0d90*/  BSYNC.RECONVERGENT B1 ;  /* 0x0000000000017941 */ /* 0x000fea0003800200 */
.L_x_11:
[----:B------:R-:W-:Y:S02]  /*0da0*/  HFMA2 R23, -RZ, RZ, 0, 0 ;  /* 0x00000000ff177431 */ /* 0x000fe400000001ff */
[----:B------:R-:W-:Y:S02]  /*0db0*/  IMAD.MOV.U32 R4, RZ, RZ, R14 ;  /* 0x000000ffff047224 */ /* 0x000fe400078e000e */
[----:B------:R-:W-:Y:S01]  /*0dc0*/  IMAD.MOV.U32 R5, RZ, RZ, R15 ;  /* 0x000000ffff057224 */ /* 0x000fe200078e000f */
[----:B------:R-:W-:Y:S06]  /*0dd0*/  RET.REL.NODEC R22 `(_Z15calculateForcesPfS_S_S_) ;  /* 0xfffffff016887950 */ /* 0x000fec0003c3ffff */
        .weak           $__internal_1_$__cuda_sm20_sqrt_rn_f32_slowpath
        .type           $__internal_1_$__cuda_sm20_sqrt_rn_f32_slowpath,@function
        .size           $__internal_1_$__cuda_sm20_sqrt_rn_f32_slowpath,($__internal_2_$__cuda_sm3x_div_rn_noftz_f32_slowpath - $__internal_1_$__cuda_sm20_sqrt_rn_f32_slowpath)
$__internal_1_$__cuda_sm20_sqrt_rn_f32_slowpath:
[----:B------:R-:W-:-:S13]  /*0de0*/  LOP3.LUT P0, RZ, R24, 0x7fffffff, RZ, 0xc0, !PT ;  /* 0x7fffffff18ff7812 */ /* 0x000fda000780c0ff */
[----:B------:R-:W-:Y:S01]  /*0df0*/  @!P0 IMAD.MOV.U32 R5, RZ, RZ, R24 ;  /* 0x000000ffff058224 */ /* 0x000fe200078e0018 */
[----:B------:R-:W-:Y:S06]  /*0e00*/  @!P0 BRA `(.L_x_16) ;  /* 0x0000000000448947 */ /* 0x000fec0003800000 */
[----:B------:R-:W-:Y:S01]  /*0e10*/  FSETP.GEU.FTZ.AND P0, PT, R24, RZ, PT ;  /* 0x000000ff1800720b */ /* 0x000fe20003f1e000 */
[----:B------:R-:W-:-:S12]  /*0e20*/  IMAD.MOV.U32 R4, RZ, RZ, R24 ;  /* 0x000000ffff047224 */ /* 0x000fd800078e0018 */
[----:B------:R-:W-:Y:S01]  /*0e30*/  @!P0 IMAD.MOV.U32 R5, RZ, RZ, 0x7fffffff ;  /* 0x7fffffffff058424 */ /* 0x000fe200078e00ff */
[----:B------:R-:W-:Y:S06]  /*0e40*/  @!P0 BRA `(.L_x_16) ;  /* 0x0000000000348947 */ /* 0x000fec0003800000 */
[----:B------:R-:W-:-:S13]  /*0e50*/  FSETP.GTU.FTZ.AND P0, PT, |R4|, +INF , PT ;  /* 0x7f8000000400780b */ /* 0x000fda0003f1c200 */
[----:B------:R-:W-:Y:S01]  /*0e60*/  @P0 FADD.FTZ R5, R4, 1 ;  /* 0x3f80000004050421 */ /* 0x000fe20000010000 */
[----:B------:R-:W-:Y:S06]  /*0e70*/  @P0 BRA `(.L_x_16) ;  /* 0x0000000000280947 */ /* 0x000fec0003800000 */
[----:B------:R-:W-:-:S13]  /*0e80*/  FSETP.NEU.FTZ.AND P0, PT, |R4|, +INF , PT ;  /* 0x7f8000000400780b */ /* 0x000fda0003f1d200 */
[----:B------:R-:W-:-:S04]  /*0e90*/  @P0 FFMA R7, R4, 1.84467440737095516160e+19, RZ ;  /* 0x5f80000004070823 */ /* 0x000fc800000000ff */
[----:B------:R-:W0:Y:S02]  /*0ea0*/  @P0 MUFU.RSQ R10, R7 ;  /* 0x00000007000a0308 */ /* 0x000e240000001400 */
[----:B0-----:R-:W-:Y:S01]  /*0eb0*/  @P0 FMUL.FTZ R14, R7, R10 ;  /* 0x0000000a070e0220 */ /* 0x001fe20000410000 */
[----:B------:R-:W-:-:S03]  /*0ec0*/  @P0 FMUL.FTZ R10, R10, 0.5 ;  /* 0x3f0000000a0a0820 */ /* 0x000fc60000410000 */
[----:B------:R-:W-:-:S04]  /*0ed0*/  @P0 FADD.FTZ R5, -R14, -RZ ;  /* 0x800000ff0e050221 */ /* 0x000fc80000010100 */
[----:B------:R-:W-:Y:S01]  /*0ee0*/  @P0 FFMA R11, R14, R5, R7 ;  /* 0x000000050e0b0223 */ /* 0x000fe20000000007 */
[----:B------:R-:W-:-:S03]  /*0ef0*/  @!P0 IMAD.MOV.U32 R5, RZ, RZ, R4 ;  /* 0x000000ffff058224 */ /* 0x000fc600078e0004 */
[----:B------:R-:W-:-:S04]  /*0f00*/  @P0 FFMA R10, R11, R10, R14 ;  /* 0x0000000a0b0a0223 */ /* 0x000fc8000000000e */
[----:B------:R-:W-:-:S07]  /*0f10*/  @P0 FMUL.FTZ R5, R10, 2.3283064365386962891e-10 ;  /* 0x2f8000000a050820 */ /* 0x000fce0000410000 */
.L_x_16:
[----:B------:R-:W-:Y:S01]  /*0f20*/  MOV R7, R5 ;  /* 0x0000000500077202 */ /* 0x000fe20000000f00 */
[----:B------:R-:W-:Y:S02]  /*0f30*/  IMAD.MOV.U32 R4, RZ, RZ, R15 ;  /* 0x000000ffff047224 */ /* 0x000fe400078e000f */
[----:B------:R-:W-:-:S04]  /*0f40*/  IMAD.MOV.U32 R5, RZ, RZ, 0x0 ;  /* 0x00000000ff057424 */ /* 0x000fc800078e00ff */
[----:B------:R-:W-:Y:S05]  /*0f50*/  RET.REL.NODEC R4 `(_Z15calculateForcesPfS_S_S_) ;  /* 0xfffffff004287950 */ /* 0x000fea0003c3ffff */
        .weak           $__internal_2_$__cuda_sm3x_div_rn_noftz_f32_slowpath
        .type           $__internal_2_$__cuda_sm3x_div_rn_noftz_f32_slowpath,@function
        .size           $__internal_2_$__cuda_sm3x_div_rn_noftz_f32_slowpath,(.L_x_31 - $__internal_2_$__cuda_sm3x_div_rn_noftz_f32_slowpath)
$__internal_2_$__cuda_sm3x_div_rn_noftz_f32_slowpath:
[----:B------:R-:W-:Y:S01]  /*0f60*/  SHF.R.U32.HI R11, RZ, 0x17, R4 ;  /* 0x00000017ff0b7819 */ /* 0x000fe20000011604 */
[----:B------:R-:W-:Y:S01]  /*0f70*/  BSSY.RECONVERGENT B1, `(.L_x_17) ;  /* 0x0000062000017945 */ /* 0x000fe20003800200 */
[----:B------:R-:W-:Y:S02]  /*0f80*/  SHF.R.U32.HI R9, RZ, 0x17, R3 ;  /* 0x00000017ff097819 */ /* 0x000fe40000011603 */
[----:B------:R-:W-:Y:S02]  /*0f90*/  LOP3.LUT R11, R11, 0xff, RZ, 0xc0, !PT ;  /* 0x000000ff0b0b7812 */ /* 0x000fe400078ec0ff */
[----:B------:R-:W-:-:S03]  /*0fa0*/  LOP3.LUT R15, R9, 0xff, RZ, 0xc0, !PT ;  /* 0x000000ff090f7812 */ /* 0x000fc600078ec0ff */
[----:B------:R-:W-:Y:S02]  /*0fb0*/  VIADD R14, R11, 0xffffffff ;  /* 0xffffffff0b0e7836 */ /* 0x000fe40000000000 */
[----:B------:R-:W-:-:S03]  /*0fc0*/  VIADD R13, R15, 0xffffffff ;  /* 0xffffffff0f0d7836 */ /* 0x000fc60000000000 */
[----:B------:R-:W-:-:S04]  /*0fd0*/  ISETP.GT.U32.AND P0, PT, R14, 0xfd, PT ;  /* 0x000000fd0e00780c */ /* 0x000fc80003f04070 */
[----:B------:R-:W-:-:S13]  /*0fe0*/  ISETP.GT.U32.OR P0, PT, R13, 0xfd, P0 ;  /* 0x000000fd0d00780c */ /* 0x000fda0000704470 */
[----:B------:R-:W-:Y:S01]  /*0ff0*/  @!P0 MOV R9, RZ ;  /* 0x000000ff00098202 */ /* 0x000fe20000000f00 */
[----:B------:R-:W-:Y:S06]  /*1000*/  @!P0 BRA `(.L_x_18) ;  /* 0x00000000005c8947 */ /* 0x000fec0003800000 */
[----:B------:R-:W-:Y:S02]  /*1010*/  FSETP.GTU.FTZ.AND P0, PT, |R3|, +INF , PT ;  /* 0x7f8000000300780b */ /* 0x000fe40003f1c200 */
[----:B------:R-:W-:-:S04]  /*1020*/  FSETP.GTU.FTZ.AND P1, PT, |R4|, +INF , PT ;  /* 0x7f8000000400780b */ /* 0x000fc80003f3c200 */
[----:B------:R-:W-:-:S13]  /*1030*/  PLOP3.LUT P0, PT, P0, P1, PT, 0xf8, 0x8f ;  /* 0x00000000008f781c */ /* 0x000fda0000703f70 */
[----:B------:R-:W-:Y:S05]  /*1040*/  @P0 BRA `(.L_x_19) ;  /* 0x00000004004c0947 */ /* 0x000fea0003800000 */
[----:B------:R-:W-:-:S13]  /*1050*/  LOP3.LUT P0, RZ, R4, 0x7fffffff, R3, 0xc8, !PT ;  /* 0x7fffffff04ff7812 */ /* 0x000fda000780c803 */
[----:B------:R-:W-:Y:S05]  /*1060*/  @!P0 BRA `(.L_x_20) ;  /* 0x00000004003c8947 */ /* 0x000fea0003800000 */
[C---:B------:R-:W-:Y:S02]  /*1070*/  FSETP.NEU.FTZ.AND P1, PT, |R3|.reuse, +INF , PT ;  /* 0x7f8000000300780b */ /* 0x040fe40003f3d200 */
[----:B------:R-:W-:Y:S02]  /*1080*/  FSETP.NEU.FTZ.AND P2, PT, |R4|, +INF , PT ;  /* 0x7f8000000400780b */ /* 0x000fe40003f5d200 */
[----:B------:R-:W-:-:S11]  /*1090*/  FSETP.NEU.FTZ.AND P0, PT, |R3|, +INF , PT ;  /* 0x7f8000000300780b */ /* 0x000fd60003f1d200 */
[----:B------:R-:W-:Y:S05]  /*10a0*/  @!P2 BRA !P1, `(.L_x_20) ;  /* 0x00000004002ca947 */ /* 0x000fea0004800000 */
[----:B------:R-:W-:-:S04]  /*10b0*/  LOP3.LUT P1, RZ, R3, 0x7fffffff, RZ, 0xc0, !PT ;  /* 0x7fffffff03ff7812 */ /* 0x000fc8000782c0ff */
[----:B------:R-:W-:-:S13]  /*10c0*/  PLOP3.LUT P1, PT, P2, P1, PT, 0x2f, 0xf2 ;  /* 0x0000000000f2781c */ /* 0x000fda0001722577 */
[----:B------:R-:W-:Y:S05]  /*10d0*/  @P1 BRA `(.L_x_21) ;  /* 0x0000000400181947 */ /* 0x000fea0003800000 */
[----:B------:R-:W-:-:S04]  /*10e0*/  LOP3.LUT P1, RZ, R4, 0x7fffffff, RZ, 0xc0, !PT ;  /* 0x7fffffff04ff7812 */ /* 0x000fc8000782c0ff */
[----:B------:R-:W-:-:S13]  /*10f0*/  PLOP3.LUT P0, PT, P0, P1, PT, 0x2f, 0xf2 ;  /* 0x0000000000f2781c */ /* 0x000fda0000702577 */
[----:B------:R-:W-:Y:S05]  /*1100*/  @P0 BRA `(.L_x_22) ;  /* 0x0000000400000947 */ /* 0x000fea0003800000 */
[----:B------:R-:W-:Y:S02]  /*1110*/  ISETP.GE.AND P0, PT, R13, RZ, PT ;  /* 0x000000ff0d00720c */ /* 0x000fe40003f06270 */
[----:B------:R-:W-:-:S11]  /*1120*/  ISETP.GE.AND P1, PT, R14, RZ, PT ;  /* 0x000000ff0e00720c */ /* 0x000fd60003f26270 */
[----:B------:R-:W-:Y:S02]  /*1130*/  @P0 IMAD.MOV.U32 R9, RZ, RZ, RZ ;  /* 0x000000ffff090224 */ /* 0x000fe400078e00ff */
[----:B------:R-:W-:Y:S01]  /*1140*/  @!P0 FFMA R3, R3, 1.84467440737095516160e+19, RZ ;  /* 0x5f80000003038823 */ /* 0x000fe200000000ff */
[----:B------:R-:W-:Y:S02]  /*1150*/  @!P0 IMAD.MOV.U32 R9, RZ, RZ, -0x40 ;  /* 0xffffffc0ff098424 */ /* 0x000fe400078e00ff */
[----:B------:R-:W-:Y:S02]  /*1160*/  @!P1 FFMA R4, R4, 1.84467440737095516160e+19, RZ ;  /* 0x5f80000004049823 */ /* 0x000fe400000000ff */
[----:B------:R-:W-:-:S07]  /*1170*/  @!P1 VIADD R9, R9, 0x40 ;  /* 0x0000004009099836 */ /* 0x000fce0000000000 */
.L_x_18:
[----:B------:R-:W-:Y:S01]  /*1180*/  LEA R13, R11, 0xc0800000, 0x17 ;  /* 0xc08000000b0d7811 */ /* 0x000fe200078eb8ff */
[----:B------:R-:W-:Y:S04]  /*1190*/  BSSY.RECONVERGENT B2, `(.L_x_23) ;  /* 0x0000036000027945 */ /* 0x000fe80003800200 */
[----:B------:R-:W-:Y:S01]  /*11a0*/  IMAD.IADD R13, R4, 0x1, -R13 ;  /* 0x00000001040d7824 */ /* 0x000fe200078e0a0d */
[----:B------:R-:W-:-:S03]  /*11b0*/  IADD3 R4, PT, PT, R15, -0x7f, RZ ;  /* 0xffffff810f047810 */ /* 0x000fc60007ffe0ff */
[----:B------:R-:W0:Y:S01]  /*11c0*/  MUFU.RCP R14, R13 ;  /* 0x0000000d000e7308 */ /* 0x000e220000001000 */
[----:B------:R-:W-:Y:S01]  /*11d0*/  FADD.FTZ R16, -R13, -RZ ;  /* 0x800000ff0d107221 */ /* 0x000fe20000010100 */
[----:B------:R-:W-:-:S03]  /*11e0*/  IMAD R3, R4, -0x800000, R3 ;  /* 0xff80000004037824 */ /* 0x000fc600078e0203 */
[----:B0-----:R-:W-:-:S04]  /*11f0*/  FFMA R15, R14, R16, 1 ;  /* 0x3f8000000e0f7423 */ /* 0x001fc80000000010 */
[----:B------:R-:W-:-:S04]  /*1200*/  FFMA R17, R14, R15, R14 ;  /* 0x0000000f0e117223 */ /* 0x000fc8000000000e */
[----:B------:R-:W-:-:S04]  /*1210*/  FFMA R14, R3, R17, RZ ;  /* 0x00000011030e7223 */ /* 0x000fc800000000ff */
[----:B------:R-:W-:-:S04]  /*1220*/  FFMA R15, R16, R14, R3 ;  /* 0x0000000e100f7223 */ /* 0x000fc80000000003 */
[----:B------:R-:W-:Y:S01]  /*1230*/  FFMA R18, R17, R15, R14 ;  /* 0x0000000f11127223 */ /* 0x000fe2000000000e */
[----:B------:R-:W-:-:S03]  /*1240*/  IADD3 R14, PT, PT, R4, 0x7f, -R11 ;  /* 0x0000007f040e7810 */ /* 0x000fc60007ffe80b */
[----:B------:R-:W-:Y:S02]  /*1250*/  FFMA R15, R16, R18, R3 ;  /* 0x00000012100f7223 */ /* 0x000fe40000000003 */
[----:B------:R-:W-:Y:S02]  /*1260*/  IMAD.IADD R14, R14, 0x1, R9 ;  /* 0x000000010e0e7824 */ /* 0x000fe400078e0209 */
[----:B------:R-:W-:-:S05]  /*1270*/  FFMA R3, R17, R15, R18 ;  /* 0x0000000f11037223 */ /* 0x000fca0000000012 */
[----:B------:R-:W-:-:S04]  /*1280*/  SHF.R.U32.HI R4, RZ, 0x17, R3 ;  /* 0x00000017ff047819 */ /* 0x000fc80000011603 */
[----:B------:R-:W-:-:S05]  /*1290*/  LOP3.LUT R4, R4, 0xff, RZ, 0xc0, !PT ;  /* 0x000000ff04047812 */ /* 0x000fca00078ec0ff */
[----:B------:R-:W-:-:S04]  /*12a0*/  IMAD.IADD R13, R4, 0x1, R14 ;  /* 0x00000001040d7824 */ /* 0x000fc800078e020e */
[----:B------:R-:W-:-:S05]  /*12b0*/  VIADD R4, R13, 0xffffffff ;  /* 0xffffffff0d047836 */ /* 0x000fca0000000000 */
[----:B------:R-:W-:-:S13]  /*12c0*/  ISETP.GE.U32.AND P0, PT, R4, 0xfe, PT ;  /* 0x000000fe0400780c */ /* 0x000fda0003f06070 */
[----:B------:R-:W-:Y:S05]  /*12d0*/  @!P0 BRA `(.L_x_24) ;  /* 0x0000000000808947 */ /* 0x000fea0003800000 */
[----:B------:R-:W-:-:S13]  /*12e0*/  ISETP.GT.AND P0, PT, R13, 0xfe, PT ;  /* 0x000000fe0d00780c */ /* 0x000fda0003f04270 */
[----:B------:R-:W-:Y:S05]  /*12f0*/  @P0 BRA `(.L_x_25) ;  /* 0x00000000006c0947 */ /* 0x000fea0003800000 */
[----:B------:R-:W-:-:S13]  /*1300*/  ISETP.GE.AND P0, PT, R13, 0x1, PT ;  /* 0x000000010d00780c */ /* 0x000fda0003f06270 */
[----:B------:R-:W-:Y:S05]  /*1310*/  @P0 BRA `(.L_x_26) ;  /* 0x0000000000740947 */ /* 0x000fea0003800000 */
[----:B------:R-:W-:Y:S02]  /*1320*/  ISETP.GE.AND P0, PT, R13, -0x18, PT ;  /* 0xffffffe80d00780c */ /* 0x000fe40003f06270 */
[----:B------:R-:W-:-:S11]  /*1330*/  LOP3.LUT R3, R3, 0x80000000, RZ, 0xc0, !PT ;  /* 0x8000000003037812 */ /* 0x000fd600078ec0ff */
[----:B------:R-:W-:Y:S05]  /*1340*/  @!P0 BRA `(.L_x_26) ;  /* 0x0000000000688947 */ /* 0x000fea0003800000 */
[-CC-:B------:R-:W-:Y:S01]  /*1350*/  FFMA.RZ R4, R17, R15.reuse, R18.reuse ;  /* 0x0000000f11047223 */ /* 0x180fe2000000c012 */
[----:B------:R-:W-:Y:S02]  /*1360*/  VIADD R14, R13, 0x20 ;  /* 0x000000200d0e7836 */ /* 0x000fe40000000000 */
[-CC-:B------:R-:W-:Y:S01]  /*1370*/  FFMA.RM R9, R17, R15.reuse, R18.reuse ;  /* 0x0000000f11097223 */ /* 0x180fe20000004012 */
[----:B------:R-:W-:Y:S02]  /*1380*/  ISETP.NE.AND P2, PT, R13, RZ, PT ;  /* 0x000000ff0d00720c */ /* 0x000fe40003f45270 */
[----:B------:R-:W-:Y:S01]  /*1390*/  LOP3.LUT R11, R4, 0x7fffff, RZ, 0xc0, !PT ;  /* 0x007fffff040b7812 */ /* 0x000fe200078ec0ff */
[----:B------:R-:W-:Y:S01]  /*13a0*/  FFMA.RP R4, R17, R15, R18 ;  /* 0x0000000f11047223 */ /* 0x000fe20000008012 */
[----:B------:R-:W-:Y:S02]  /*13b0*/  ISETP.NE.AND P1, PT, R13, RZ, PT ;  /* 0x000000ff0d00720c */ /* 0x000fe40003f25270 */
[----:B------:R-:W-:-:S02]  /*13c0*/  LOP3.LUT R11, R11, 0x800000, RZ, 0xfc, !PT ;  /* 0x008000000b0b7812 */ /* 0x000fc400078efcff */
[----:B------:R-:W-:Y:S02]  /*13d0*/  IADD3 R13, PT, PT, -R13, RZ, RZ ;  /* 0x000000ff0d0d7210 */ /* 0x000fe40007ffe1ff */
[----:B------:R-:W-:Y:S02]  /*13e0*/  SHF.L.U32 R14, R11, R14, RZ ;  /* 0x0000000e0b0e7219 */ /* 0x000fe400000006ff */
[----:B------:R-:W-:Y:S02]  /*13f0*/  FSETP.NEU.FTZ.AND P0, PT, R4, R9, PT ;  /* 0x000000090400720b */ /* 0x000fe40003f1d000 */
[----:B------:R-:W-:Y:S02]  /*1400*/  SEL R4, R13, RZ, P2 ;  /* 0x000000ff0d047207 */ /* 0x000fe40001000000 */
[----:B------:R-:W-:Y:S02]  /*1410*/  ISETP.NE.AND P1, PT, R14, RZ, P1 ;  /* 0x000000ff0e00720c */ /* 0x000fe40000f25270 */
[----:B------:R-:W-:-:S02]  /*1420*/  SHF.R.U32.HI R4, RZ, R4, R11 ;  /* 0x00000004ff047219 */ /* 0x000fc4000001160b */
[----:B------:R-:W-:Y:S02]  /*1430*/  PLOP3.LUT P0, PT, P0, P1, PT, 0xf8, 0x8f ;  /* 0x00000000008f781c */ /* 0x000fe40000703f70 */
[----:B------:R-:W-:Y:S02]  /*1440*/  SHF.R.U32.HI R14, RZ, 0x1, R4 ;  /* 0x00000001ff0e7819 */ /* 0x000fe40000011604 */
[----:B------:R-:W-:-:S04]  /*1450*/  SEL R9, RZ, 0x1, !P0 ;  /* 0x00000001ff097807 */ /* 0x000fc80004000000 */
[----:B------:R-:W-:-:S04]  /*1460*/  LOP3.LUT R9, R9, 0x1, R14, 0xf8, !PT ;  /* 0x0000000109097812 */ /* 0x000fc800078ef80e */
[----:B------:R-:W-:-:S05]  /*1470*/  LOP3.LUT R9, R9, R4, RZ, 0xc0, !PT ;  /* 0x0000000409097212 */ /* 0x000fca00078ec0ff */
[----:B------:R-:W-:-:S05]  /*1480*/  IMAD.IADD R14, R14, 0x1, R9 ;  /* 0x000000010e0e7824 */ /* 0x000fca00078e0209 */
[----:B------:R-:W-:Y:S01]  /*1490*/  LOP3.LUT R3, R14, R3, RZ, 0xfc, !PT ;  /* 0x000000030e037212 */ /* 0x000fe200078efcff */
[----:B------:R-:W-:Y:S06]  /*14a0*/  BRA `(.L_x_26) ;  /* 0x0000000000107947 */ /* 0x000fec0003800000 */
.L_x_25:
[----:B------:R-:W-:-:S04]  /*14b0*/  LOP3.LUT R3, R3, 0x80000000, RZ, 0xc0, !PT ;  /* 0x8000000003037812 */ /* 0x000fc800078ec0ff */
[----:B------:R-:W-:Y:S01]  /*14c0*/  LOP3.LUT R3, R3, 0x7f800000, RZ, 0xfc, !PT ;  /* 0x7f80000003037812 */ /* 0x000fe200078efcff */
[----:B------:R-:W-:Y:S06]  /*14d0*/  BRA `(.L_x_26) ;  /* 0x0000000000047947 */ /* 0x000fec0003800000 */
.L_x_24:
[----:B------:R-:W-:-:S07]  /*14e0*/  IMAD R3, R14, 0x800000, R3 ;  /* 0x008000000e037824 */ /* 0x000fce00078e0203 */
.L_x_26:
[----:B------:R-:W-:Y:S05]  /*14f0*/  BSYNC.RECONVERGENT B2 ;  /* 0x0000000000027941 */ /* 0x000fea0003800200 */
.L_x_23:
[----:B------:R-:W-:Y:S05]  /*1500*/  BRA `(.L_x_27) ;  /* 0x0000000000207947 */ /* 0x000fea0003800000 */
.L_x_22:
[----:B------:R-:W-:-:S04]  /*1510*/  LOP3.LUT R3, R4, 0x80000000, R3, 0x48, !PT ;  /* 0x8000000004037812 */ /* 0x000fc800078e4803 */
[----:B------:R-:W-:Y:S01]  /*1520*/  LOP3.LUT R3, R3, 0x7f800000, RZ, 0xfc, !PT ;  /* 0x7f80000003037812 */ /* 0x000fe200078efcff */
[----:B------:R-:W-:Y:S06]  /*1530*/  BRA `(.L_x_27) ;  /* 0x0000000000147947 */ /* 0x000fec0003800000 */
.L_x_21:
[----:B------:R-:W-:Y:S01]  /*1540*/  LOP3.LUT R3, R4, 0x80000000, R3, 0x48, !PT ;  /* 0x8000000004037812 */ /* 0x000fe200078e4803 */
[----:B------:R-:W-:Y:S06]  /*1550*/  BRA `(.L_x_27) ;  /* 0x00000000000c7947 */ /* 0x000fec0003800000 */
.L_x_20:
[----:B------:R-:W0:Y:S01]  /*1560*/  MUFU.RSQ R3, -QNAN ;  /* 0xffc0000000037908 */ /* 0x000e220000001400 */
[----:B------:R-:W-:Y:S05]  /*1570*/  BRA `(.L_x_27) ;  /* 0x0000000000047947 */ /* 0x000fea0003800000 */
.L_x_19:
[----:B------:R-:W-:-:S07]  /*1580*/  FADD.FTZ R3, R3, R4 ;  /* 0x0000000403037221 */ /* 0x000fce0000010000 */
.L_x_27:
[----:B------:R-:W-:Y:S05]  /*1590*/  BSYNC.RECONVERGENT B1 ;  /* 0x0000000000017941 */ /* 0x000fea0003800200 */
.L_x_17:
[----:B------:R-:W-:-:S04]  /*15a0*/  IMAD.MOV.U32 R13, RZ, RZ, 0x0 ;  /* 0x00000000ff0d7424 */ /* 0x000fc800078e00ff */
[----:B0-----:R-:W-:Y:S05]  /*15b0*/  RET.REL.NODEC R12 `(_Z15calculateForcesPfS_S_S_) ;  /* 0xffffffe80c907950 */ /* 0x001fea0003c3ffff */
.L_x_28:
[----:B------:R-:W-:-:S00]  /*15c0*/  BRA `(.L_x_28) ;  /* 0xfffffffc00fc7947 */ /* 0x000fc0000383ffff */
[----:B------:R-:W-:-:S00]  /*15d0*/  NOP ;  /* 0x0000000000007918 */ /* 0x000fc00000000000 */
        /* <DEDUP_REMOVED lines=10> */
.L_x_31:


//--------------------- .nv.global.init           --------------------------
	.section	.nv.global.init,"aw",@progbits
	.align	4
.nv.global.init:
	.type		mrg32k3aM1SubSeq,@object
	.size		mrg32k3aM1SubSeq,(mrg32k3aM2SubSeq - mrg32k3aM1SubSeq)
mrg32k3aM1SubSeq:
        /*0000*/ 	.byte	0x0b, 0xcc, 0xee, 0x04, 0x73, 0x29, 0x8b, 0x6f, 0xf6, 0x53, 0x03, 0xf6, 0x23, 0xf6, 0xea, 0xda
        /* <DEDUP_REMOVED lines=125> */
	.type		mrg32k3aM2SubSeq,@object
	.size		mrg32k3aM2SubSeq,(mrg32k3aM1 - mrg32k3aM2SubSeq)
mrg32k3aM2SubSeq:
        /* <DEDUP_REMOVED lines=126> */
	.type		mrg32k3aM1,@object
	.size		mrg32k3aM1,(mrg32k3aM1Seq - mrg32k3aM1)
mrg32k3aM1:
        /* <DEDUP_REMOVED lines=144> */
	.type		mrg32k3aM1Seq,@object
	.size		mrg32k3aM1Seq,(mrg32k3aM2 - mrg32k3aM1Seq)
mrg32k3aM1Seq:
        /* <DEDUP_REMOVED lines=144> */
	.type		mrg32k3aM2,@object
	.size		mrg32k3aM2,(mrg32k3aM2Seq - mrg32k3aM2)
mrg32k3aM2:
        /* <DEDUP_REMOVED lines=144> */
	.type		mrg32k3aM2Seq,@object
	.size		mrg32k3aM2Seq,(precalc_xorwow_matrix - mrg32k3aM2Seq)
mrg32k3aM2Seq:
        /* <DEDUP_REMOVED lines=144> */
	.type		precalc_xorwow_matrix,@object
	.size		precalc_xorwow_matrix,(precalc_xorwow_offset_matrix - precalc_xorwow_matrix)
precalc_xorwow_matrix:
        /* <DEDUP_REMOVED lines=6400> */
	.type		precalc_xorwow_offset_matrix,@object
	.size		precalc_xorwow_offset_matrix,(.L_1 - precalc_xorwow_offset_matrix)
precalc_xorwow_offset_matrix:
        /* <DEDUP_REMOVED lines=6400> */
.L_1:


//--------------------- .nv.shared.reserved.0     --------------------------
	.section	.nv.shared.reserved.0,"aw",@nobits
	.weak		__nv_reservedSMEM_offset_0_alias
	.size		__nv_reservedSMEM_offset_0_alias, 0, 64
	.other		__nv_reservedSMEM_offset_0_alias,@"STO_CUDA_RESERVED_SHARED STV_DEFAULT"
__nv_reservedSMEM_offset_0_alias:
	.zero		0
	.zero		64


//--------------------- .nv.constant0._Z15calculateForcesPfS_S_S_ --------------------------
	.section	.nv.constant0._Z15calculateForcesPfS_S_S_,"a",@progbits
	.sectionflags	@""
	.align	4
.nv.constant0._Z15calculateForcesPfS_S_S_:
	.zero		928


//--------------------- SYMBOLS --------------------------

	.type		.nv.reservedSmem.offset0,@object
	.size		.nv.reservedSmem.offset0,0x4
